	.headerflags	@"EF_CUDA_TEXMODE_UNIFIED EF_CUDA_64BIT_ADDRESS EF_CUDA_ACCELERATORS EF_CUDA_SM90 EF_CUDA_VIRTUAL_SM(EF_CUDA_SM90)"
	.elftype	@"ET_EXEC"


//--------------------- .nv.info                  --------------------------
	.section	.nv.info,"",@"SHT_CUDA_INFO"
	.align	4


	//----- nvinfo : EIATTR_REGCOUNT
	.align		4
        /*0000*/ 	.byte	0x04, 0x2f
        /*0002*/ 	.short	(.L_3 - .L_2)
	.align		4
.L_2:
        /*0004*/ 	.word	index@(triton_poi_fused__native_batch_norm_legit_no_training_relu_138)
        /*0008*/ 	.word	0x00000010


	//----- nvinfo : EIATTR_MIN_STACK_SIZE
	.align		4
.L_3:
        /*000c*/ 	.byte	0x04, 0x12
        /*000e*/ 	.short	(.L_5 - .L_4)
	.align		4
.L_4:
        /*0010*/ 	.word	index@(triton_poi_fused__native_batch_norm_legit_no_training_relu_138)
        /*0014*/ 	.word	0x00000000


	//----- nvinfo : EIATTR_FRAME_SIZE
	.align		4
.L_5:
        /*0018*/ 	.byte	0x04, 0x11
        /*001a*/ 	.short	(.L_7 - .L_6)
	.align		4
.L_6:
        /*001c*/ 	.word	index@(triton_poi_fused__native_batch_norm_legit_no_training_relu_138)
        /*0020*/ 	.word	0x00000000


	//----- nvinfo : EIATTR_MIN_STACK_SIZE
	.align		4
.L_7:
        /*0024*/ 	.byte	0x04, 0x12
        /*0026*/ 	.short	(.L_9 - .L_8)
	.align		4
.L_8:
        /*0028*/ 	.word	index@(triton_poi_fused__native_batch_norm_legit_no_training_relu_138)
        /*002c*/ 	.word	0x00000000
.L_9:


//--------------------- .nv.info.triton_poi_fused__native_batch_norm_legit_no_training_relu_138 --------------------------
	.section	.nv.info.triton_poi_fused__native_batch_norm_legit_no_training_relu_138,"",@"SHT_CUDA_INFO"
	.sectionflags	@""
	.align	4


	//----- nvinfo : EIATTR_CUDA_API_VERSION
	.align		4
        /*0000*/ 	.byte	0x04, 0x37
        /*0002*/ 	.short	(.L_11 - .L_10)
.L_10:
        /*0004*/ 	.word	0x0000007c


	//----- nvinfo : EIATTR_KPARAM_INFO
	.align		4
.L_11:
        /*0008*/ 	.byte	0x04, 0x17
        /*000a*/ 	.short	(.L_13 - .L_12)
.L_12:
        /*000c*/ 	.word	0x00000000
        /*0010*/ 	.short	0x0006
        /*0012*/ 	.short	0x0030
        /*0014*/ 	.byte	0x00, 0xf0, 0x11, 0x00


	//----- nvinfo : EIATTR_KPARAM_INFO
	.align		4
.L_13:
        /*0018*/ 	.byte	0x04, 0x17
        /*001a*/ 	.short	(.L_15 - .L_14)
.L_14:
        /*001c*/ 	.word	0x00000000
        /*0020*/ 	.short	0x0005
        /*0022*/ 	.short	0x0028
        /*0024*/ 	.byte	0x00, 0xf4, 0x21, 0x00


	//----- nvinfo : EIATTR_KPARAM_INFO
	.align		4
.L_15:
        /*0028*/ 	.byte	0x04, 0x17
        /*002a*/ 	.short	(.L_17 - .L_16)
.L_16:
        /*002c*/ 	.word	0x00000000
        /*0030*/ 	.short	0x0004
        /*0032*/ 	.short	0x0020
        /*0034*/ 	.byte	0x00, 0xf4, 0x21, 0x00


	//----- nvinfo : EIATTR_KPARAM_INFO
	.align		4
.L_17:
        /*0038*/ 	.byte	0x04, 0x17
        /*003a*/ 	.short	(.L_19 - .L_18)
.L_18:
        /*003c*/ 	.word	0x00000000
        /*0040*/ 	.short	0x0003
        /*0042*/ 	.short	0x0018
        /*0044*/ 	.byte	0x00, 0xf4, 0x21, 0x00


	//----- nvinfo : EIATTR_KPARAM_INFO
	.align		4
.L_19:
        /*0048*/ 	.byte	0x04, 0x17
        /*004a*/ 	.short	(.L_21 - .L_20)
.L_20:
        /*004c*/ 	.word	0x00000000
        /*0050*/ 	.short	0x0002
        /*0052*/ 	.short	0x0010
        /*0054*/ 	.byte	0x00, 0xf4, 0x21, 0x00


	//----- nvinfo : EIATTR_KPARAM_INFO
	.align		4
.L_21:
        /*0058*/ 	.byte	0x04, 0x17
        /*005a*/ 	.short	(.L_23 - .L_22)
.L_22:
        /*005c*/ 	.word	0x00000000
        /*0060*/ 	.short	0x0001
        /*0062*/ 	.short	0x0008
        /*0064*/ 	.byte	0x00, 0xf4, 0x21, 0x00


	//----- nvinfo : EIATTR_KPARAM_INFO
	.align		4
.L_23:
        /*0068*/ 	.byte	0x04, 0x17
        /*006a*/ 	.short	(.L_25 - .L_24)
.L_24:
        /*006c*/ 	.word	0x00000000
        /*0070*/ 	.short	0x0000
        /*0072*/ 	.short	0x0000
        /*0074*/ 	.byte	0x00, 0xf4, 0x21, 0x00


	//----- nvinfo : EIATTR_SPARSE_MMA_MASK
	.align		4
.L_25:
        /*0078*/ 	.byte	0x03, 0x50
        /*007a*/ 	.short	0x0000


	//----- nvinfo : EIATTR_MAXREG_COUNT
	.align		4
        /*007c*/ 	.byte	0x03, 0x1b
        /*007e*/ 	.short	0x00ff


	//----- nvinfo : EIATTR_EXIT_INSTR_OFFSETS
	.align		4
        /*0080*/ 	.byte	0x04, 0x1c
        /*0082*/ 	.short	(.L_27 - .L_26)


	//   ....[0]....
.L_26:
        /*0084*/ 	.word	0x00000300


	//----- nvinfo : EIATTR_REQNTID
	.align		4
.L_27:
        /*0088*/ 	.byte	0x04, 0x10
        /*008a*/ 	.short	(.L_29 - .L_28)
.L_28:
        /*008c*/ 	.word	0x00000080
        /*0090*/ 	.word	0x00000001
        /*0094*/ 	.word	0x00000001


	//----- nvinfo : EIATTR_CBANK_PARAM_SIZE
	.align		4
.L_29:
        /*0098*/ 	.byte	0x03, 0x19
        /*009a*/ 	.short	0x0034


	//----- nvinfo : EIATTR_PARAM_CBANK
	.align		4
        /*009c*/ 	.byte	0x04, 0x0a
        /*009e*/ 	.short	(.L_31 - .L_30)
	.align		4
.L_30:
        /*00a0*/ 	.word	index@(.nv.constant0.triton_poi_fused__native_batch_norm_legit_no_training_relu_138)
        /*00a4*/ 	.short	0x0210
        /*00a6*/ 	.short	0x0034


	//----- nvinfo : EIATTR_SW_WAR
	.align		4
.L_31:
        /*00a8*/ 	.byte	0x04, 0x36
        /*00aa*/ 	.short	(.L_33 - .L_32)
.L_32:
        /*00ac*/ 	.word	0x00000008
.L_33:


//--------------------- .nv.callgraph             --------------------------
	.section	.nv.callgraph,"",@"SHT_CUDA_CALLGRAPH"
	.align	4
	.sectionentsize	8
	.align		4
        /*0000*/ 	.word	0x00000000
	.align		4
        /*0004*/ 	.word	0xffffffff
	.align		4
        /*0008*/ 	.word	0x00000000
	.align		4
        /*000c*/ 	.word	0xfffffffe
	.align		4
        /*0010*/ 	.word	0x00000000
	.align		4
        /*0014*/ 	.word	0xfffffffd
	.align		4
        /*0018*/ 	.word	0x00000000
	.align		4
        /*001c*/ 	.word	0xfffffffc


//--------------------- .nv.constant4             --------------------------
	.section	.nv.constant4,"a",@progbits
	.align	8
	.align		8
.nv.constant4:
        /*0000*/ 	.dword	_$_str
	.align		8
        /*0008*/ 	.dword	_$_str_$_2


//--------------------- .text.triton_poi_fused__native_batch_norm_legit_no_training_relu_138 --------------------------
	.section	.text.triton_poi_fused__native_batch_norm_legit_no_training_relu_138,"ax",@progbits
	.align	128
        .global         triton_poi_fused__native_batch_norm_legit_no_training_relu_138
        .type           triton_poi_fused__native_batch_norm_legit_no_training_relu_138,@function
        .size           triton_poi_fused__native_batch_norm_legit_no_training_relu_138,(.L_x_1 - triton_poi_fused__native_batch_norm_legit_no_training_relu_138)
        .other          triton_poi_fused__native_batch_norm_legit_no_training_relu_138,@"STO_CUDA_ENTRY STV_DEFAULT"
triton_poi_fused__native_batch_norm_legit_no_training_relu_138:
.text.triton_poi_fused__native_batch_norm_legit_no_training_relu_138:
[----:B------:R-:W-:Y:S01]  /*0000*/  LDC R1, c[0x0][0x28] ;  /* 0x00000a00ff017b82 */ /* 0x000fe20000000800 */
[----:B------:R-:W1:Y:S07]  /*0010*/  S2R R0, SR_TID.X ;  /* 0x0000000000007919 */ /* 0x000e6e0000002100 */
[----:B------:R-:W2:Y:S01]  /*0020*/  LDC.64 R6, c[0x0][0x220] ;  /* 0x00008800ff067b82 */ /* 0x000ea20000000a00 */
[----:B------:R-:W-:Y:S01]  /*0030*/  ULDC.64 UR4, c[0x0][0x208] ;  /* 0x0000820000047ab9 */ /* 0x000fe20000000a00 */
[----:B------:R-:W3:Y:S06]  /*0040*/  S2R R3, SR_CTAID.X ;  /* 0x0000000000037919 */ /* 0x000eec0000002500 */
[----:B------:R-:W4:Y:S08]  /*0050*/  LDC.64 R8, c[0x0][0x228] ;  /* 0x00008a00ff087b82 */ /* 0x000f300000000a00 */
[----:B------:R-:W5:Y:S01]  /*0060*/  LDC.64 R10, c[0x0][0x230] ;  /* 0x00008c00ff0a7b82 */ /* 0x000f620000000a00 */
[----:B-1----:R-:W-:-:S02]  /*0070*/  LOP3.LUT R0, R0, 0x7f, RZ, 0xc0, !PT ;  /* 0x0000007f00007812 */ /* 0x002fc400078ec0ff */
[----:B---3--:R-:W-:Y:S02]  /*0080*/  SHF.R.S32.HI R2, RZ, 0x18, R3 ;  /* 0x00000018ff027819 */ /* 0x008fe40000011403 */
[----:B------:R-:W-:Y:S02]  /*0090*/  LEA R0, R3, R0, 0x7 ;  /* 0x0000000003007211 */ /* 0x000fe400078e38ff */
[----:B------:R-:W-:-:S04]  /*00a0*/  SGXT R3, R2, 0x1 ;  /* 0x000000010203781a */ /* 0x000fc80000000200 */
[----:B------:R-:W-:-:S04]  /*00b0*/  LEA.HI R3, R3, R0, RZ, 0x2 ;  /* 0x0000000003037211 */ /* 0x000fc800078f10ff */
[----:B------:R-:W-:-:S05]  /*00c0*/  SHF.R.S32.HI R3, RZ, 0x2, R3 ;  /* 0x00000002ff037819 */ /* 0x000fca0000011403 */
[----:B------:R-:W-:-:S05]  /*00d0*/  IMAD.HI R2, R3, 0x2aaaaaab, RZ ;  /* 0x2aaaaaab03027827 */ /* 0x000fca00078e02ff */
[----:B------:R-:W-:-:S04]  /*00e0*/  SHF.R.U32.HI R5, RZ, 0x1f, R2 ;  /* 0x0000001fff057819 */ /* 0x000fc80000011602 */
[----:B------:R-:W-:Y:S02]  /*00f0*/  LEA.HI R2, R2, R5, RZ, 0x18 ;  /* 0x0000000502027211 */ /* 0x000fe400078fc0ff */
[----:B------:R-:W1:Y:S03]  /*0100*/  LDC.64 R4, c[0x0][0x218] ;  /* 0x00008600ff047b82 */ /* 0x000e660000000a00 */
[----:B------:R-:W-:-:S04]  /*0110*/  IMAD R13, R2, -0x600, R3 ;  /* 0xfffffa00020d7824 */ /* 0x000fc800078e0203 */
[C---:B--2---:R-:W-:Y:S01]  /*0120*/  IMAD.WIDE R6, R13.reuse, 0x4, R6 ;  /* 0x000000040d067825 */ /* 0x044fe200078e0206 */
[----:B------:R-:W2:Y:S05]  /*0130*/  LDC.64 R2, c[0x0][0x210] ;  /* 0x00008400ff027b82 */ /* 0x000eaa0000000a00 */
[----:B------:R-:W3:Y:S01]  /*0140*/  LDG.E.EL R6, desc[UR4][R6.64] ;  /* 0x0000000406067981 */ /* 0x000ee2000c2e1900 */
[----:B----4-:R-:W-:-:S04]  /*0150*/  IMAD.WIDE R8, R13, 0x4, R8 ;  /* 0x000000040d087825 */ /* 0x010fc800078e0208 */
[C---:B-----5:R-:W-:Y:S02]  /*0160*/  IMAD.WIDE R10, R13.reuse, 0x4, R10 ;  /* 0x000000040d0a7825 */ /* 0x060fe400078e020a */
[----:B------:R-:W4:Y:S02]  /*0170*/  LDG.E.EL R8, desc[UR4][R8.64] ;  /* 0x0000000408087981 */ /* 0x000f24000c2e1900 */
[----:B-1----:R-:W-:Y:S02]  /*0180*/  IMAD.WIDE R4, R13, 0x4, R4 ;  /* 0x000000040d047825 */ /* 0x002fe400078e0204 */
[----:B------:R-:W4:Y:S04]  /*0190*/  LDG.E.EL R11, desc[UR4][R10.64] ;  /* 0x000000040a0b7981 */ /* 0x000f28000c2e1900 */
[----:B------:R1:W5:Y:S01]  /*01a0*/  LDG.E.EL R5, desc[UR4][R4.64] ;  /* 0x0000000404057981 */ /* 0x000362000c2e1900 */
[----:B--2---:R-:W-:-:S05]  /*01b0*/  IMAD.WIDE R2, R0, 0x4, R2 ;  /* 0x0000000400027825 */ /* 0x004fca00078e0202 */
[----:B------:R2:W5:Y:S01]  /*01c0*/  LDG.E R12, desc[UR4][R2.64] ;  /* 0x00000004020c7981 */ /* 0x000562000c1e1900 */
[----:B-1----:R-:W-:Y:S01]  /*01d0*/  HFMA2.MMA R4, -RZ, RZ, 1.625, 0 ;  /* 0x3e800000ff047435 */ /* 0x002fe200000001ff */
[----:B--2---:R-:W1:Y:S02]  /*01e0*/  LDC.64 R2, c[0x0][0x238] ;  /* 0x00008e00ff027b82 */ /* 0x004e640000000a00 */
[----:B-1----:R-:W-:-:S04]  /*01f0*/  IMAD.WIDE R2, R0, 0x4, R2 ;  /* 0x0000000400027825 */ /* 0x002fc800078e0202 */
[----:B---3--:R-:W-:-:S04]  /*0200*/  FADD R6, R6, 9.9999997473787516356e-06 ;  /* 0x3727c5ac06067421 */ /* 0x008fc80000000000 */
[----:B------:R-:W1:Y:S02]  /*0210*/  MUFU.SQRT R7, R6 ;  /* 0x0000000600077308 */ /* 0x000e640000002000 */
[C---:B-1----:R-:W-:Y:S02]  /*0220*/  FSETP.GT.AND P0, PT, R7.reuse, 8.50705917302346158658e+37, PT ;  /* 0x7e8000000700780b */ /* 0x042fe40003f04000 */
[----:B------:R-:W-:-:S11]  /*0230*/  FSETP.GEU.AND P1, PT, R7, 1.175494350822287508e-38, PT ;  /* 0x008000000700780b */ /* 0x000fd60003f2e000 */
[----:B------:R-:W-:-:S04]  /*0240*/  @P0 FMUL R7, R7, 0.25 ;  /* 0x3e80000007070820 */ /* 0x000fc80000400000 */
[----:B------:R-:W-:-:S06]  /*0250*/  @!P1 FMUL R7, R7, 16777216 ;  /* 0x4b80000007079820 */ /* 0x000fcc0000400000 */
[----:B------:R-:W1:Y:S01]  /*0260*/  MUFU.RCP R7, R7 ;  /* 0x0000000700077308 */ /* 0x000e620000001000 */
[----:B------:R-:W-:Y:S01]  /*0270*/  FSEL R4, R4, 1, P0 ;  /* 0x3f80000004047808 */ /* 0x000fe20000000000 */
[----:B-----5:R-:W-:-:S04]  /*0280*/  FADD R5, R12, -R5 ;  /* 0x800000050c057221 */ /* 0x020fc80000000000 */
[----:B------:R-:W-:-:S04]  /*0290*/  @!P1 FMUL R4, R4, 16777216 ;  /* 0x4b80000004049820 */ /* 0x000fc80000400000 */
[----:B-1----:R-:W-:-:S04]  /*02a0*/  FMUL R4, R7, R4 ;  /* 0x0000000407047220 */ /* 0x002fc80000400000 */
[----:B------:R-:W-:-:S04]  /*02b0*/  FMUL R4, R5, R4 ;  /* 0x0000000405047220 */ /* 0x000fc80000400000 */
[----:B----4-:R-:W-:-:S05]  /*02c0*/  FFMA R4, R8, R4, R11 ;  /* 0x0000000408047223 */ /* 0x010fca000000000b */
[----:B------:R-:W-:-:S04]  /*02d0*/  FSETP.GEU.AND P0, PT, R4, RZ, PT ;  /* 0x000000ff0400720b */ /* 0x000fc80003f0e000 */
[----:B------:R-:W-:-:S05]  /*02e0*/  FSEL R5, R4, RZ, P0 ;  /* 0x000000ff04057208 */ /* 0x000fca0000000000 */
[----:B------:R-:W-:Y:S01]  /*02f0*/  STG.E desc[UR4][R2.64], R5 ;  /* 0x0000000502007986 */ /* 0x000fe2000c101904 */
[----:B------:R-:W-:Y:S05]  /*0300*/  EXIT ;  /* 0x000000000000794d */ /* 0x000fea0003800000 */
.L_x_0:
[----:B------:R-:W-:-:S00]  /*0310*/  BRA `(.L_x_0) ;  /* 0xfffffffc00fc7947 */ /* 0x000fc0000383ffff */
[----:B------:R-:W-:-:S00]  /*0320*/  NOP ;  /* 0x0000000000007918 */ /* 0x000fc00000000000 */
        /* <DEDUP_REMOVED lines=13> */
.L_x_1:


//--------------------- .nv.global.init           --------------------------
	.section	.nv.global.init,"aw",@progbits
.nv.global.init:
	.type		_$_str,@object
	.size		_$_str,(_$_str_$_2 - _$_str)
_$_str:
        /*0000*/ 	.byte	0x5f, 0x5f, 0x43, 0x55, 0x44, 0x41, 0x5f, 0x46, 0x54, 0x5a, 0x00
	.type		_$_str_$_2,@object
	.size		_$_str_$_2,(.L_1 - _$_str_$_2)
_$_str_$_2:
        /*000b*/ 	.byte	0x5f, 0x5f, 0x43, 0x55, 0x44, 0x41, 0x5f, 0x50, 0x52, 0x45, 0x43, 0x5f, 0x53, 0x51, 0x52, 0x54
        /*001b*/ 	.byte	0x00
.L_1:


//--------------------- .nv.constant0.triton_poi_fused__native_batch_norm_legit_no_training_relu_138 --------------------------
	.section	.nv.constant0.triton_poi_fused__native_batch_norm_legit_no_training_relu_138,"a",@progbits
	.sectionflags	@""
	.align	4
.nv.constant0.triton_poi_fused__native_batch_norm_legit_no_training_relu_138:
	.zero		580
